//
// Generated by NVIDIA NVVM Compiler
//
// Compiler Build ID: CL-36424714
// Cuda compilation tools, release 13.0, V13.0.88
// Based on NVVM 20.0.0
//

.version 9.0
.target sm_100
.address_size 64

	// .globl	_Z12reduceAtomicPKfPfi

.visible .entry _Z12reduceAtomicPKfPfi(
	.param .u64 .ptr .align 1 _Z12reduceAtomicPKfPfi_param_0,
	.param .u64 .ptr .align 1 _Z12reduceAtomicPKfPfi_param_1,
	.param .u32 _Z12reduceAtomicPKfPfi_param_2
)
{
	.reg .pred 	%p<7>;
	.reg .b32 	%r<31>;
	.reg .b32 	%f<26>;
	.reg .b64 	%rd<13>;

	ld.param.u64 	%rd3, [_Z12reduceAtomicPKfPfi_param_0];
	ld.param.u64 	%rd2, [_Z12reduceAtomicPKfPfi_param_1];
	ld.param.u32 	%r12, [_Z12reduceAtomicPKfPfi_param_2];
	cvta.to.global.u64 	%rd1, %rd3;
	mov.u32 	%r13, %ctaid.x;
	mov.u32 	%r14, %ntid.x;
	mov.u32 	%r15, %tid.x;
	mad.lo.s32 	%r29, %r13, %r14, %r15;
	mov.u32 	%r16, %nctaid.x;
	mul.lo.s32 	%r2, %r14, %r16;
	setp.ge.s32 	%p1, %r29, %r12;
	mov.f32 	%f25, 0f00000000;
	@%p1 bra 	$L__BB0_7;
	add.s32 	%r17, %r29, %r2;
	max.s32 	%r18, %r12, %r17;
	setp.lt.s32 	%p2, %r17, %r12;
	selp.u32 	%r19, 1, 0, %p2;
	add.s32 	%r20, %r17, %r19;
	sub.s32 	%r21, %r18, %r20;
	div.u32 	%r22, %r21, %r2;
	add.s32 	%r3, %r22, %r19;
	and.b32  	%r23, %r3, 3;
	setp.eq.s32 	%p3, %r23, 3;
	mov.f32 	%f25, 0f00000000;
	@%p3 bra 	$L__BB0_4;
	add.s32 	%r24, %r3, 1;
	and.b32  	%r25, %r24, 3;
	neg.s32 	%r27, %r25;
	mov.f32 	%f25, 0f00000000;
$L__BB0_3:
	.pragma "nounroll";
	mul.wide.s32 	%rd4, %r29, 4;
	add.s64 	%rd5, %rd1, %rd4;
	ld.global.f32 	%f12, [%rd5];
	add.f32 	%f25, %f25, %f12;
	add.s32 	%r29, %r29, %r2;
	add.s32 	%r27, %r27, 1;
	setp.ne.s32 	%p4, %r27, 0;
	@%p4 bra 	$L__BB0_3;
$L__BB0_4:
	setp.lt.u32 	%p5, %r3, 3;
	@%p5 bra 	$L__BB0_7;
	mul.wide.s32 	%rd8, %r2, 4;
	shl.b32 	%r26, %r2, 2;
$L__BB0_6:
	mul.wide.s32 	%rd6, %r29, 4;
	add.s64 	%rd7, %rd1, %rd6;
	ld.global.f32 	%f13, [%rd7];
	add.f32 	%f14, %f25, %f13;
	add.s64 	%rd9, %rd7, %rd8;
	ld.global.f32 	%f15, [%rd9];
	add.f32 	%f16, %f14, %f15;
	add.s64 	%rd10, %rd9, %rd8;
	ld.global.f32 	%f17, [%rd10];
	add.f32 	%f18, %f16, %f17;
	add.s64 	%rd11, %rd10, %rd8;
	ld.global.f32 	%f19, [%rd11];
	add.f32 	%f25, %f18, %f19;
	add.s32 	%r29, %r26, %r29;
	setp.lt.s32 	%p6, %r29, %r12;
	@%p6 bra 	$L__BB0_6;
$L__BB0_7:
	cvta.to.global.u64 	%rd12, %rd2;
	atom.global.add.f32 	%f20, [%rd12], %f25;
	ret;

}


// ===== COMPILED SASS (sm_100) =====

	.target	sm_100

	.elftype	@"ET_EXEC"


//--------------------- .note.nv.tkinfo           --------------------------
	.section	.note.nv.tkinfo,"",@"SHT_NOTE"
	.sectionflags	@"SHF_NOTE_NV_TKINFO"
	.tkinfo
        /*0018*/ 	.word	0x00000002
        /*0030*/ 	.string	""
        /*0030*/ 	.string	"ptxas"
        /*0030*/ 	.string	"Cuda compilation tools, release 13.0, V13.0.88"
        /*0030*/ 	.string	"Build cuda_13.0.r13.0/compiler.36424714_0"
        /*0030*/ 	.string	"-arch sm_100 -m 64 "



//--------------------- .note.nv.cuinfo           --------------------------
	.section	.note.nv.cuinfo,"",@"SHT_NOTE"
	.sectionflags	@"SHF_NOTE_NV_CUINFO"
        /*0018*/ 	.short	0x0002
        /*001a*/ 	.short	0x0064
        /*001c*/ 	.short	0x0082
	.zero		2


//--------------------- .nv.info                  --------------------------
	.section	.nv.info,"",@"SHT_CUDA_INFO"
	.align	4


	//----- nvinfo : EIATTR_REGCOUNT
	.align		4
        /*0000*/ 	.byte	0x04, 0x2f
        /*0002*/ 	.short	(.L_1 - .L_0)
	.align		4
.L_0:
        /*0004*/ 	.word	index@(_Z12reduceAtomicPKfPfi)
        /*0008*/ 	.word	0x00000010


	//----- nvinfo : EIATTR_FRAME_SIZE
	.align		4
.L_1:
        /*000c*/ 	.byte	0x04, 0x11
        /*000e*/ 	.short	(.L_3 - .L_2)
	.align		4
.L_2:
        /*0010*/ 	.word	index@(_Z12reduceAtomicPKfPfi)
        /*0014*/ 	.word	0x00000000


	//----- nvinfo : EIATTR_MIN_STACK_SIZE
	.align		4
.L_3:
        /*0018*/ 	.byte	0x04, 0x12
        /*001a*/ 	.short	(.L_5 - .L_4)
	.align		4
.L_4:
        /*001c*/ 	.word	index@(_Z12reduceAtomicPKfPfi)
        /*0020*/ 	.word	0x00000000
.L_5:


//--------------------- .nv.compat                --------------------------
	.section	.nv.compat,"",@"SHT_CUDA_COMPAT_INFO"
	.align	4
        /*0000*/ 	.byte	0x02, 0x09, 0x00, 0x00, 0x02, 0x02, 0x01, 0x00, 0x02, 0x05, 0x05, 0x00, 0x03, 0x07, 0x01, 0x01
        /*0010*/ 	.byte	0x02, 0x03, 0x00, 0x00, 0x02, 0x06, 0x01, 0x00, 0x04, 0x0b, 0x08, 0x00, 0x09, 0x00, 0x00, 0x00
        /*0020*/ 	.byte	0x00, 0x00, 0x00, 0x00


//--------------------- .nv.info._Z12reduceAtomicPKfPfi --------------------------
	.section	.nv.info._Z12reduceAtomicPKfPfi,"",@"SHT_CUDA_INFO"
	.sectionflags	@""
	.align	4


	//----- nvinfo : EIATTR_CUDA_API_VERSION
	.align		4
        /*0000*/ 	.byte	0x04, 0x37
        /*0002*/ 	.short	(.L_7 - .L_6)
.L_6:
        /*0004*/ 	.word	0x00000082


	//----- nvinfo : EIATTR_KPARAM_INFO
	.align		4
.L_7:
        /*0008*/ 	.byte	0x04, 0x17
        /*000a*/ 	.short	(.L_9 - .L_8)
.L_8:
        /*000c*/ 	.word	0x00000000
        /*0010*/ 	.short	0x0002
        /*0012*/ 	.short	0x0010
        /*0014*/ 	.byte	0x00, 0xf0, 0x11, 0x00


	//----- nvinfo : EIATTR_KPARAM_INFO
	.align		4
.L_9:
        /*0018*/ 	.byte	0x04, 0x17
        /*001a*/ 	.short	(.L_11 - .L_10)
.L_10:
        /*001c*/ 	.word	0x00000000
        /*0020*/ 	.short	0x0001
        /*0022*/ 	.short	0x0008
        /*0024*/ 	.byte	0x00, 0xf5, 0x21, 0x00


	//----- nvinfo : EIATTR_KPARAM_INFO
	.align		4
.L_11:
        /*0028*/ 	.byte	0x04, 0x17
        /*002a*/ 	.short	(.L_13 - .L_12)
.L_12:
        /*002c*/ 	.word	0x00000000
        /*0030*/ 	.short	0x0000
        /*0032*/ 	.short	0x0000
        /*0034*/ 	.byte	0x00, 0xf5, 0x21, 0x00


	//----- nvinfo : EIATTR_SPARSE_MMA_MASK
	.align		4
.L_13:
        /*0038*/ 	.byte	0x03, 0x50
        /*003a*/ 	.short	0x0000


	//----- nvinfo : EIATTR_MAXREG_COUNT
	.align		4
        /*003c*/ 	.byte	0x03, 0x1b
        /*003e*/ 	.short	0x00ff


	//----- nvinfo : EIATTR_MERCURY_ISA_VERSION
	.align		4
        /*0040*/ 	.byte	0x03, 0x5f
        /*0042*/ 	.short	0x0101


	//----- nvinfo : EIATTR_VRC_CTA_INIT_COUNT
	.align		4
        /*0044*/ 	.byte	0x02, 0x4a
	.zero		1
	.zero		1


	//----- nvinfo : EIATTR_EXIT_INSTR_OFFSETS
	.align		4
        /*0048*/ 	.byte	0x04, 0x1c
        /*004a*/ 	.short	(.L_15 - .L_14)


	//   ....[0]....
.L_14:
        /*004c*/ 	.word	0x000004c0


	//----- nvinfo : EIATTR_CRS_STACK_SIZE
	.align		4
.L_15:
        /*0050*/ 	.byte	0x04, 0x1e
        /*0052*/ 	.short	(.L_17 - .L_16)
.L_16:
        /*0054*/ 	.word	0x00000000


	//----- nvinfo : EIATTR_CBANK_PARAM_SIZE
	.align		4
.L_17:
        /*0058*/ 	.byte	0x03, 0x19
        /*005a*/ 	.short	0x0014


	//----- nvinfo : EIATTR_PARAM_CBANK
	.align		4
        /*005c*/ 	.byte	0x04, 0x0a
        /*005e*/ 	.short	(.L_19 - .L_18)
	.align		4
.L_18:
        /*0060*/ 	.word	index@(.nv.constant0._Z12reduceAtomicPKfPfi)
        /*0064*/ 	.short	0x0380
        /*0066*/ 	.short	0x0014


	//----- nvinfo : EIATTR_SW_WAR
	.align		4
.L_19:
        /*0068*/ 	.byte	0x04, 0x36
        /*006a*/ 	.short	(.L_21 - .L_20)
.L_20:
        /*006c*/ 	.word	0x00000008
.L_21:


//--------------------- .nv.callgraph             --------------------------
	.section	.nv.callgraph,"",@"SHT_CUDA_CALLGRAPH"
	.align	4
	.sectionentsize	8
	.align		4
        /*0000*/ 	.word	0x00000000
	.align		4
        /*0004*/ 	.word	0xffffffff
	.align		4
        /*0008*/ 	.word	0x00000000
	.align		4
        /*000c*/ 	.word	0xfffffffe
	.align		4
        /*0010*/ 	.word	0x00000000
	.align		4
        /*0014*/ 	.word	0xfffffffd
	.align		4
        /*0018*/ 	.word	0x00000000
	.align		4
        /*001c*/ 	.word	0xfffffffc


//--------------------- .text._Z12reduceAtomicPKfPfi --------------------------
	.section	.text._Z12reduceAtomicPKfPfi,"ax",@progbits
	.align	128
        .global         _Z12reduceAtomicPKfPfi
        .type           _Z12reduceAtomicPKfPfi,@function
        .size           _Z12reduceAtomicPKfPfi,(.L_x_7 - _Z12reduceAtomicPKfPfi)
        .other          _Z12reduceAtomicPKfPfi,@"STO_CUDA_ENTRY STV_DEFAULT"
_Z12reduceAtomicPKfPfi:
.text._Z12reduceAtomicPKfPfi:
[----:B------:R-:W-:Y:S01]  /*0000*/  LDC R1, c[0x0][0x37c] ;  /* 0x0000df00ff017b82 */ /* 0x000fe20000000800 */
[----:B------:R-:W0:Y:S07]  /*0010*/  S2R R3, SR_TID.X ;  /* 0x0000000000037919 */ /* 0x000e2e0000002100 */
[----:B------:R-:W0:Y:S01]  /*0020*/  S2UR UR6, SR_CTAID.X ;  /* 0x00000000000679c3 */ /* 0x000e220000002500 */
[----:B------:R-:W1:Y:S01]  /*0030*/  LDCU UR8, c[0x0][0x390] ;  /* 0x00007200ff0877ac */ /* 0x000e620008000800 */
[----:B------:R-:W-:Y:S01]  /*0040*/  BSSY.RECONVERGENT B0, `(.L_x_0) ;  /* 0x0000045000007945 */ /* 0x000fe20003800200 */
[----:B------:R-:W-:Y:S01]  /*0050*/  HFMA2 R13, -RZ, RZ, 0, 0 ;  /* 0x00000000ff0d7431 */ /* 0x000fe200000001ff */
[----:B------:R-:W2:Y:S04]  /*0060*/  LDCU.64 UR4, c[0x0][0x358] ;  /* 0x00006b00ff0477ac */ /* 0x000ea80008000a00 */
[----:B------:R-:W0:Y:S01]  /*0070*/  LDC R0, c[0x0][0x360] ;  /* 0x0000d800ff007b82 */ /* 0x000e220000000800 */
[----:B------:R-:W3:Y:S01]  /*0080*/  LDCU UR7, c[0x0][0x370] ;  /* 0x00006e00ff0777ac */ /* 0x000ee20008000800 */
[----:B0-----:R-:W-:-:S02]  /*0090*/  IMAD R3, R0, UR6, R3 ;  /* 0x0000000600037c24 */ /* 0x001fc4000f8e0203 */
[----:B---3--:R-:W-:-:S03]  /*00a0*/  IMAD R0, R0, UR7, RZ ;  /* 0x0000000700007c24 */ /* 0x008fc6000f8e02ff */
[----:B-1----:R-:W-:-:S13]  /*00b0*/  ISETP.GE.AND P0, PT, R3, UR8, PT ;  /* 0x0000000803007c0c */ /* 0x002fda000bf06270 */
[----:B--2---:R-:W-:Y:S05]  /*00c0*/  @P0 BRA `(.L_x_1) ;  /* 0x0000000000f00947 */ /* 0x004fea0003800000 */
[----:B------:R-:W0:Y:S01]  /*00d0*/  I2F.U32.RP R8, R0 ;  /* 0x0000000000087306 */ /* 0x000e220000209000 */
[C---:B------:R-:W-:Y:S01]  /*00e0*/  IADD3 R2, PT, PT, R0.reuse, R3, RZ ;  /* 0x0000000300027210 */ /* 0x040fe20007ffe0ff */
[----:B------:R-:W-:Y:S01]  /*00f0*/  IMAD.MOV R9, RZ, RZ, -R0 ;  /* 0x000000ffff097224 */ /* 0x000fe200078e0a00 */
[----:B------:R-:W-:Y:S01]  /*0100*/  ISETP.NE.U32.AND P2, PT, R0, RZ, PT ;  /* 0x000000ff0000720c */ /* 0x000fe20003f45070 */
[----:B------:R-:W-:Y:S01]  /*0110*/  BSSY.RECONVERGENT B1, `(.L_x_2) ;  /* 0x0000026000017945 */ /* 0x000fe20003800200 */
[C---:B------:R-:W-:Y:S01]  /*0120*/  ISETP.GE.AND P0, PT, R2.reuse, UR8, PT ;  /* 0x0000000802007c0c */ /* 0x040fe2000bf06270 */
[----:B------:R-:W-:Y:S01]  /*0130*/  IMAD.MOV.U32 R13, RZ, RZ, RZ ;  /* 0x000000ffff0d7224 */ /* 0x000fe200078e00ff */
[----:B------:R-:W-:Y:S02]  /*0140*/  VIMNMX R7, PT, PT, R2, UR8, !PT ;  /* 0x0000000802077c48 */ /* 0x000fe4000ffe0100 */
[----:B------:R-:W-:-:S04]  /*0150*/  SEL R6, RZ, 0x1, P0 ;  /* 0x00000001ff067807 */ /* 0x000fc80000000000 */
[----:B------:R-:W-:Y:S01]  /*0160*/  IADD3 R7, PT, PT, R7, -R2, -R6 ;  /* 0x8000000207077210 */ /* 0x000fe20007ffe806 */
[----:B0-----:R-:W0:Y:S02]  /*0170*/  MUFU.RCP R8, R8 ;  /* 0x0000000800087308 */ /* 0x001e240000001000 */
[----:B0-----:R-:W-:-:S06]  /*0180*/  IADD3 R4, PT, PT, R8, 0xffffffe, RZ ;  /* 0x0ffffffe08047810 */ /* 0x001fcc0007ffe0ff */
[----:B------:R0:W1:Y:S02]  /*0190*/  F2I.FTZ.U32.TRUNC.NTZ R5, R4 ;  /* 0x0000000400057305 */ /* 0x000064000021f000 */
[----:B0-----:R-:W-:Y:S02]  /*01a0*/  IMAD.MOV.U32 R4, RZ, RZ, RZ ;  /* 0x000000ffff047224 */ /* 0x001fe400078e00ff */
[----:B-1----:R-:W-:-:S04]  /*01b0*/  IMAD R9, R9, R5, RZ ;  /* 0x0000000509097224 */ /* 0x002fc800078e02ff */
[----:B------:R-:W-:-:S06]  /*01c0*/  IMAD.HI.U32 R8, R5, R9, R4 ;  /* 0x0000000905087227 */ /* 0x000fcc00078e0004 */
[----:B------:R-:W-:-:S05]  /*01d0*/  IMAD.HI.U32 R5, R8, R7, RZ ;  /* 0x0000000708057227 */ /* 0x000fca00078e00ff */
[----:B------:R-:W-:-:S05]  /*01e0*/  IADD3 R2, PT, PT, -R5, RZ, RZ ;  /* 0x000000ff05027210 */ /* 0x000fca0007ffe1ff */
[----:B------:R-:W-:-:S05]  /*01f0*/  IMAD R7, R0, R2, R7 ;  /* 0x0000000200077224 */ /* 0x000fca00078e0207 */
[----:B------:R-:W-:-:S13]  /*0200*/  ISETP.GE.U32.AND P0, PT, R7, R0, PT ;  /* 0x000000000700720c */ /* 0x000fda0003f06070 */
[----:B------:R-:W-:Y:S01]  /*0210*/  @P0 IMAD.IADD R7, R7, 0x1, -R0 ;  /* 0x0000000107070824 */ /* 0x000fe200078e0a00 */
[----:B------:R-:W-:-:S04]  /*0220*/  @P0 IADD3 R5, PT, PT, R5, 0x1, RZ ;  /* 0x0000000105050810 */ /* 0x000fc80007ffe0ff */
[----:B------:R-:W-:-:S13]  /*0230*/  ISETP.GE.U32.AND P1, PT, R7, R0, PT ;  /* 0x000000000700720c */ /* 0x000fda0003f26070 */
[----:B------:R-:W-:Y:S01]  /*0240*/  @P1 VIADD R5, R5, 0x1 ;  /* 0x0000000105051836 */ /* 0x000fe20000000000 */
[----:B------:R-:W-:-:S04]  /*0250*/  @!P2 LOP3.LUT R5, RZ, R0, RZ, 0x33, !PT ;  /* 0x00000000ff05a212 */ /* 0x000fc800078e33ff */
[----:B------:R-:W-:-:S04]  /*0260*/  IADD3 R2, PT, PT, R6, R5, RZ ;  /* 0x0000000506027210 */ /* 0x000fc80007ffe0ff */
[C---:B------:R-:W-:Y:S02]  /*0270*/  LOP3.LUT R4, R2.reuse, 0x3, RZ, 0xc0, !PT ;  /* 0x0000000302047812 */ /* 0x040fe400078ec0ff */
[----:B------:R-:W-:Y:S02]  /*0280*/  ISETP.GE.U32.AND P1, PT, R2, 0x3, PT ;  /* 0x000000030200780c */ /* 0x000fe40003f26070 */
[----:B------:R-:W-:-:S13]  /*0290*/  ISETP.NE.AND P0, PT, R4, 0x3, PT ;  /* 0x000000030400780c */ /* 0x000fda0003f05270 */
[----:B------:R-:W-:Y:S05]  /*02a0*/  @!P0 BRA `(.L_x_3) ;  /* 0x0000000000308947 */ /* 0x000fea0003800000 */
[----:B------:R-:W0:Y:S01]  /*02b0*/  LDC.64 R6, c[0x0][0x380] ;  /* 0x0000e000ff067b82 */ /* 0x000e220000000a00 */
[----:B------:R-:W-:Y:S01]  /*02c0*/  IADD3 R2, PT, PT, R2, 0x1, RZ ;  /* 0x0000000102027810 */ /* 0x000fe20007ffe0ff */
[----:B------:R-:W-:-:S03]  /*02d0*/  IMAD.MOV.U32 R13, RZ, RZ, RZ ;  /* 0x000000ffff0d7224 */ /* 0x000fc600078e00ff */
[----:B------:R-:W-:-:S04]  /*02e0*/  LOP3.LUT R2, R2, 0x3, RZ, 0xc0, !PT ;  /* 0x0000000302027812 */ /* 0x000fc800078ec0ff */
[----:B------:R-:W-:-:S07]  /*02f0*/  IADD3 R2, PT, PT, -R2, RZ, RZ ;  /* 0x000000ff02027210 */ /* 0x000fce0007ffe1ff */
.L_x_4:
[----:B0-----:R-:W-:-:S06]  /*0300*/  IMAD.WIDE R4, R3, 0x4, R6 ;  /* 0x0000000403047825 */ /* 0x001fcc00078e0206 */
[----:B------:R-:W2:Y:S01]  /*0310*/  LDG.E R4, desc[UR4][R4.64] ;  /* 0x0000000404047981 */ /* 0x000ea2000c1e1900 */
[----:B------:R-:W-:Y:S01]  /*0320*/  VIADD R2, R2, 0x1 ;  /* 0x0000000102027836 */ /* 0x000fe20000000000 */
[----:B------:R-:W-:-:S04]  /*0330*/  IADD3 R3, PT, PT, R0, R3, RZ ;  /* 0x0000000300037210 */ /* 0x000fc80007ffe0ff */
[----:B------:R-:W-:Y:S01]  /*0340*/  ISETP.NE.AND P0, PT, R2, RZ, PT ;  /* 0x000000ff0200720c */ /* 0x000fe20003f05270 */
[----:B--2---:R-:W-:-:S12]  /*0350*/  FADD R13, R4, R13 ;  /* 0x0000000d040d7221 */ /* 0x004fd80000000000 */
[----:B------:R-:W-:Y:S05]  /*0360*/  @P0 BRA `(.L_x_4) ;  /* 0xfffffffc00e40947 */ /* 0x000fea000383ffff */
.L_x_3:
[----:B------:R-:W-:Y:S05]  /*0370*/  BSYNC.RECONVERGENT B1 ;  /* 0x0000000000017941 */ /* 0x000fea0003800200 */
.L_x_2:
[----:B------:R-:W-:Y:S05]  /*0380*/  @!P1 BRA `(.L_x_1) ;  /* 0x0000000000409947 */ /* 0x000fea0003800000 */
.L_x_5:
[----:B------:R-:W0:Y:S02]  /*0390*/  LDC.64 R4, c[0x0][0x380] ;  /* 0x0000e000ff047b82 */ /* 0x000e240000000a00 */
[----:B0-----:R-:W-:-:S04]  /*03a0*/  IMAD.WIDE R10, R3, 0x4, R4 ;  /* 0x00000004030a7825 */ /* 0x001fc800078e0204 */
[C---:B------:R-:W-:Y:S02]  /*03b0*/  IMAD.WIDE R4, R0.reuse, 0x4, R10 ;  /* 0x0000000400047825 */ /* 0x040fe400078e020a */
[----:B------:R-:W2:Y:S02]  /*03c0*/  LDG.E R10, desc[UR4][R10.64] ;  /* 0x000000040a0a7981 */ /* 0x000ea4000c1e1900 */
[C---:B------:R-:W-:Y:S02]  /*03d0*/  IMAD.WIDE R6, R0.reuse, 0x4, R4 ;  /* 0x0000000400067825 */ /* 0x040fe400078e0204 */
[----:B------:R-:W3:Y:S02]  /*03e0*/  LDG.E R4, desc[UR4][R4.64] ;  /* 0x0000000404047981 */ /* 0x000ee4000c1e1900 */
[C---:B------:R-:W-:Y:S02]  /*03f0*/  IMAD.WIDE R8, R0.reuse, 0x4, R6 ;  /* 0x0000000400087825 */ /* 0x040fe400078e0206 */
[----:B------:R-:W4:Y:S04]  /*0400*/  LDG.E R6, desc[UR4][R6.64] ;  /* 0x0000000406067981 */ /* 0x000f28000c1e1900 */
[----:B------:R-:W5:Y:S01]  /*0410*/  LDG.E R8, desc[UR4][R8.64] ;  /* 0x0000000408087981 */ /* 0x000f62000c1e1900 */
[----:B------:R-:W-:-:S05]  /*0420*/  IMAD R3, R0, 0x4, R3 ;  /* 0x0000000400037824 */ /* 0x000fca00078e0203 */
[----:B------:R-:W-:Y:S01]  /*0430*/  ISETP.GE.AND P0, PT, R3, UR8, PT ;  /* 0x0000000803007c0c */ /* 0x000fe2000bf06270 */
[----:B--2---:R-:W-:-:S04]  /*0440*/  FADD R13, R10, R13 ;  /* 0x0000000d0a0d7221 */ /* 0x004fc80000000000 */
[----:B---3--:R-:W-:-:S04]  /*0450*/  FADD R13, R13, R4 ;  /* 0x000000040d0d7221 */ /* 0x008fc80000000000 */
[----:B----4-:R-:W-:-:S04]  /*0460*/  FADD R13, R13, R6 ;  /* 0x000000060d0d7221 */ /* 0x010fc80000000000 */
[----:B-----5:R-:W-:Y:S01]  /*0470*/  FADD R13, R13, R8 ;  /* 0x000000080d0d7221 */ /* 0x020fe20000000000 */
[----:B------:R-:W-:Y:S06]  /*0480*/  @!P0 BRA `(.L_x_5) ;  /* 0xfffffffc00c08947 */ /* 0x000fec000383ffff */
.L_x_1:
[----:B------:R-:W-:Y:S05]  /*0490*/  BSYNC.RECONVERGENT B0 ;  /* 0x0000000000007941 */ /* 0x000fea0003800200 */
.L_x_0:
[----:B------:R-:W0:Y:S02]  /*04a0*/  LDC.64 R2, c[0x0][0x388] ;  /* 0x0000e200ff027b82 */ /* 0x000e240000000a00 */
[----:B0-----:R-:W-:Y:S01]  /*04b0*/  REDG.E.ADD.F32.FTZ.RN.STRONG.GPU desc[UR4][R2.64], R13 ;  /* 0x0000000d020079a6 */ /* 0x001fe2000c12f304 */
[----:B------:R-:W-:Y:S05]  /*04c0*/  EXIT ;  /* 0x000000000000794d */ /* 0x000fea0003800000 */
.L_x_6:
[----:B------:R-:W-:-:S00]  /*04d0*/  BRA `(.L_x_6) ;  /* 0xfffffffc00fc7947 */ /* 0x000fc0000383ffff */
[----:B------:R-:W-:-:S00]  /*04e0*/  NOP ;  /* 0x0000000000007918 */ /* 0x000fc00000000000 */
        /* <DEDUP_REMOVED lines=9> */
.L_x_7:


//--------------------- .nv.shared.reserved.0     --------------------------
	.section	.nv.shared.reserved.0,"aw",@nobits
	.weak		__nv_reservedSMEM_offset_0_alias
	.size		__nv_reservedSMEM_offset_0_alias, 0, 64
	.other		__nv_reservedSMEM_offset_0_alias,@"STO_CUDA_RESERVED_SHARED STV_DEFAULT"
__nv_reservedSMEM_offset_0_alias:
	.zero		0
	.zero		64


//--------------------- .nv.constant0._Z12reduceAtomicPKfPfi --------------------------
	.section	.nv.constant0._Z12reduceAtomicPKfPfi,"a",@progbits
	.sectionflags	@""
	.align	4
.nv.constant0._Z12reduceAtomicPKfPfi:
	.zero		916


//--------------------- SYMBOLS --------------------------

	.type		.nv.reservedSmem.offset0,@object
	.size		.nv.reservedSmem.offset0,0x4
